//
// Generated by NVIDIA NVVM Compiler
//
// Compiler Build ID: CL-36424714
// Cuda compilation tools, release 13.0, V13.0.88
// Based on NVVM 20.0.0
//

.version 9.0
.target sm_100
.address_size 64

	// .globl	_Z10run_conv_1PfS_S_

.visible .entry _Z10run_conv_1PfS_S_(
	.param .u64 .ptr .align 1 _Z10run_conv_1PfS_S__param_0,
	.param .u64 .ptr .align 1 _Z10run_conv_1PfS_S__param_1,
	.param .u64 .ptr .align 1 _Z10run_conv_1PfS_S__param_2
)
{
	.reg .pred 	%p<3>;
	.reg .b32 	%r<12>;
	.reg .b32 	%f<68>;
	.reg .b64 	%rd<21>;

	ld.param.u64 	%rd8, [_Z10run_conv_1PfS_S__param_0];
	ld.param.u64 	%rd9, [_Z10run_conv_1PfS_S__param_1];
	ld.param.u64 	%rd7, [_Z10run_conv_1PfS_S__param_2];
	cvta.to.global.u64 	%rd10, %rd9;
	cvta.to.global.u64 	%rd11, %rd8;
	mov.u32 	%r1, %tid.x;
	mov.u32 	%r2, %tid.y;
	mov.u32 	%r3, %ctaid.x;
	mul.wide.u32 	%rd12, %r3, 1452;
	add.s64 	%rd13, %rd12, %rd10;
	add.s64 	%rd20, %rd13, 968;
	mul.lo.s32 	%r7, %r1, 6;
	mad.lo.s32 	%r8, %r2, 1344, %r7;
	mul.wide.u32 	%rd14, %r8, 4;
	add.s64 	%rd15, %rd14, %rd11;
	add.s64 	%rd19, %rd15, 40;
	mov.f32 	%f67, 0f00000000;
	mov.b32 	%r11, 0;
$L__BB0_1:
	ld.global.f32 	%f4, [%rd19+-40];
	ld.global.f32 	%f5, [%rd20+-484];
	fma.rn.f32 	%f6, %f4, %f5, %f67;
	ld.global.f32 	%f7, [%rd19+-36];
	ld.global.f32 	%f8, [%rd20];
	fma.rn.f32 	%f9, %f7, %f8, %f6;
	ld.global.f32 	%f10, [%rd19+-32];
	ld.global.f32 	%f11, [%rd20+484];
	fma.rn.f32 	%f12, %f10, %f11, %f9;
	ld.global.f32 	%f13, [%rd19+-28];
	ld.global.f32 	%f14, [%rd20+-480];
	fma.rn.f32 	%f15, %f13, %f14, %f12;
	ld.global.f32 	%f16, [%rd19+-24];
	ld.global.f32 	%f17, [%rd20+4];
	fma.rn.f32 	%f18, %f16, %f17, %f15;
	ld.global.f32 	%f19, [%rd19+-20];
	ld.global.f32 	%f20, [%rd20+488];
	fma.rn.f32 	%f21, %f19, %f20, %f18;
	ld.global.f32 	%f22, [%rd19+-16];
	ld.global.f32 	%f23, [%rd20+-476];
	fma.rn.f32 	%f24, %f22, %f23, %f21;
	ld.global.f32 	%f25, [%rd19+-12];
	ld.global.f32 	%f26, [%rd20+8];
	fma.rn.f32 	%f27, %f25, %f26, %f24;
	ld.global.f32 	%f28, [%rd19+-8];
	ld.global.f32 	%f29, [%rd20+492];
	fma.rn.f32 	%f30, %f28, %f29, %f27;
	ld.global.f32 	%f31, [%rd19+-4];
	ld.global.f32 	%f32, [%rd20+-472];
	fma.rn.f32 	%f33, %f31, %f32, %f30;
	ld.global.f32 	%f34, [%rd19];
	ld.global.f32 	%f35, [%rd20+12];
	fma.rn.f32 	%f36, %f34, %f35, %f33;
	ld.global.f32 	%f37, [%rd19+4];
	ld.global.f32 	%f38, [%rd20+496];
	fma.rn.f32 	%f39, %f37, %f38, %f36;
	ld.global.f32 	%f40, [%rd19+8];
	ld.global.f32 	%f41, [%rd20+-468];
	fma.rn.f32 	%f42, %f40, %f41, %f39;
	ld.global.f32 	%f43, [%rd19+12];
	ld.global.f32 	%f44, [%rd20+16];
	fma.rn.f32 	%f45, %f43, %f44, %f42;
	ld.global.f32 	%f46, [%rd19+16];
	ld.global.f32 	%f47, [%rd20+500];
	fma.rn.f32 	%f48, %f46, %f47, %f45;
	ld.global.f32 	%f49, [%rd19+20];
	ld.global.f32 	%f50, [%rd20+-464];
	fma.rn.f32 	%f51, %f49, %f50, %f48;
	ld.global.f32 	%f52, [%rd19+24];
	ld.global.f32 	%f53, [%rd20+20];
	fma.rn.f32 	%f54, %f52, %f53, %f51;
	ld.global.f32 	%f55, [%rd19+28];
	ld.global.f32 	%f56, [%rd20+504];
	fma.rn.f32 	%f57, %f55, %f56, %f54;
	ld.global.f32 	%f58, [%rd19+32];
	ld.global.f32 	%f59, [%rd20+-460];
	fma.rn.f32 	%f60, %f58, %f59, %f57;
	ld.global.f32 	%f61, [%rd19+36];
	ld.global.f32 	%f62, [%rd20+24];
	fma.rn.f32 	%f63, %f61, %f62, %f60;
	ld.global.f32 	%f64, [%rd19+40];
	ld.global.f32 	%f65, [%rd20+508];
	fma.rn.f32 	%f67, %f64, %f65, %f63;
	add.s32 	%r11, %r11, 1;
	add.s64 	%rd20, %rd20, 44;
	add.s64 	%rd19, %rd19, 2688;
	setp.ne.s32 	%p1, %r11, 7;
	@%p1 bra 	$L__BB0_1;
	cvta.to.global.u64 	%rd16, %rd7;
	setp.lt.f32 	%p2, %f67, 0f00000000;
	selp.f32 	%f66, 0f00000000, %f67, %p2;
	mad.lo.s32 	%r9, %r2, 110, %r1;
	mad.lo.s32 	%r10, %r3, 12100, %r9;
	mul.wide.u32 	%rd17, %r10, 4;
	add.s64 	%rd18, %rd16, %rd17;
	st.global.f32 	[%rd18], %f66;
	ret;

}


// ===== COMPILED SASS (sm_100) =====

	.target	sm_100

	.elftype	@"ET_EXEC"


//--------------------- .note.nv.tkinfo           --------------------------
	.section	.note.nv.tkinfo,"",@"SHT_NOTE"
	.sectionflags	@"SHF_NOTE_NV_TKINFO"
	.tkinfo
        /*0018*/ 	.word	0x00000002
        /*0030*/ 	.string	""
        /*0030*/ 	.string	"ptxas"
        /*0030*/ 	.string	"Cuda compilation tools, release 13.0, V13.0.88"
        /*0030*/ 	.string	"Build cuda_13.0.r13.0/compiler.36424714_0"
        /*0030*/ 	.string	"-arch sm_100 -m 64 "



//--------------------- .note.nv.cuinfo           --------------------------
	.section	.note.nv.cuinfo,"",@"SHT_NOTE"
	.sectionflags	@"SHF_NOTE_NV_CUINFO"
        /*0018*/ 	.short	0x0002
        /*001a*/ 	.short	0x0064
        /*001c*/ 	.short	0x0082
	.zero		2


//--------------------- .nv.info                  --------------------------
	.section	.nv.info,"",@"SHT_CUDA_INFO"
	.align	4


	//----- nvinfo : EIATTR_REGCOUNT
	.align		4
        /*0000*/ 	.byte	0x04, 0x2f
        /*0002*/ 	.short	(.L_1 - .L_0)
	.align		4
.L_0:
        /*0004*/ 	.word	index@(_Z10run_conv_1PfS_S_)
        /*0008*/ 	.word	0x0000001e


	//----- nvinfo : EIATTR_FRAME_SIZE
	.align		4
.L_1:
        /*000c*/ 	.byte	0x04, 0x11
        /*000e*/ 	.short	(.L_3 - .L_2)
	.align		4
.L_2:
        /*0010*/ 	.word	index@(_Z10run_conv_1PfS_S_)
        /*0014*/ 	.word	0x00000000


	//----- nvinfo : EIATTR_MIN_STACK_SIZE
	.align		4
.L_3:
        /*0018*/ 	.byte	0x04, 0x12
        /*001a*/ 	.short	(.L_5 - .L_4)
	.align		4
.L_4:
        /*001c*/ 	.word	index@(_Z10run_conv_1PfS_S_)
        /*0020*/ 	.word	0x00000000
.L_5:


//--------------------- .nv.compat                --------------------------
	.section	.nv.compat,"",@"SHT_CUDA_COMPAT_INFO"
	.align	4
        /*0000*/ 	.byte	0x02, 0x09, 0x00, 0x00, 0x02, 0x02, 0x01, 0x00, 0x02, 0x05, 0x05, 0x00, 0x03, 0x07, 0x01, 0x01
        /*0010*/ 	.byte	0x02, 0x03, 0x00, 0x00, 0x02, 0x06, 0x01, 0x00, 0x04, 0x0b, 0x08, 0x00, 0x09, 0x00, 0x00, 0x00
        /*0020*/ 	.byte	0x00, 0x00, 0x00, 0x00


//--------------------- .nv.info._Z10run_conv_1PfS_S_ --------------------------
	.section	.nv.info._Z10run_conv_1PfS_S_,"",@"SHT_CUDA_INFO"
	.sectionflags	@""
	.align	4


	//----- nvinfo : EIATTR_CUDA_API_VERSION
	.align		4
        /*0000*/ 	.byte	0x04, 0x37
        /*0002*/ 	.short	(.L_7 - .L_6)
.L_6:
        /*0004*/ 	.word	0x00000082


	//----- nvinfo : EIATTR_KPARAM_INFO
	.align		4
.L_7:
        /*0008*/ 	.byte	0x04, 0x17
        /*000a*/ 	.short	(.L_9 - .L_8)
.L_8:
        /*000c*/ 	.word	0x00000000
        /*0010*/ 	.short	0x0002
        /*0012*/ 	.short	0x0010
        /*0014*/ 	.byte	0x00, 0xf5, 0x21, 0x00


	//----- nvinfo : EIATTR_KPARAM_INFO
	.align		4
.L_9:
        /*0018*/ 	.byte	0x04, 0x17
        /*001a*/ 	.short	(.L_11 - .L_10)
.L_10:
        /*001c*/ 	.word	0x00000000
        /*0020*/ 	.short	0x0001
        /*0022*/ 	.short	0x0008
        /*0024*/ 	.byte	0x00, 0xf5, 0x21, 0x00


	//----- nvinfo : EIATTR_KPARAM_INFO
	.align		4
.L_11:
        /*0028*/ 	.byte	0x04, 0x17
        /*002a*/ 	.short	(.L_13 - .L_12)
.L_12:
        /*002c*/ 	.word	0x00000000
        /*0030*/ 	.short	0x0000
        /*0032*/ 	.short	0x0000
        /*0034*/ 	.byte	0x00, 0xf5, 0x21, 0x00


	//----- nvinfo : EIATTR_SPARSE_MMA_MASK
	.align		4
.L_13:
        /*0038*/ 	.byte	0x03, 0x50
        /*003a*/ 	.short	0x0000


	//----- nvinfo : EIATTR_MAXREG_COUNT
	.align		4
        /*003c*/ 	.byte	0x03, 0x1b
        /*003e*/ 	.short	0x00ff


	//----- nvinfo : EIATTR_MERCURY_ISA_VERSION
	.align		4
        /*0040*/ 	.byte	0x03, 0x5f
        /*0042*/ 	.short	0x0101


	//----- nvinfo : EIATTR_VRC_CTA_INIT_COUNT
	.align		4
        /*0044*/ 	.byte	0x02, 0x4a
	.zero		1
	.zero		1


	//----- nvinfo : EIATTR_EXIT_INSTR_OFFSETS
	.align		4
        /*0048*/ 	.byte	0x04, 0x1c
        /*004a*/ 	.short	(.L_15 - .L_14)


	//   ....[0]....
.L_14:
        /*004c*/ 	.word	0x00000600


	//----- nvinfo : EIATTR_CBANK_PARAM_SIZE
	.align		4
.L_15:
        /*0050*/ 	.byte	0x03, 0x19
        /*0052*/ 	.short	0x0018


	//----- nvinfo : EIATTR_PARAM_CBANK
	.align		4
        /*0054*/ 	.byte	0x04, 0x0a
        /*0056*/ 	.short	(.L_17 - .L_16)
	.align		4
.L_16:
        /*0058*/ 	.word	index@(.nv.constant0._Z10run_conv_1PfS_S_)
        /*005c*/ 	.short	0x0380
        /*005e*/ 	.short	0x0018


	//----- nvinfo : EIATTR_SW_WAR
	.align		4
.L_17:
        /*0060*/ 	.byte	0x04, 0x36
        /*0062*/ 	.short	(.L_19 - .L_18)
.L_18:
        /*0064*/ 	.word	0x00000008
.L_19:


//--------------------- .nv.callgraph             --------------------------
	.section	.nv.callgraph,"",@"SHT_CUDA_CALLGRAPH"
	.align	4
	.sectionentsize	8
	.align		4
        /*0000*/ 	.word	0x00000000
	.align		4
        /*0004*/ 	.word	0xffffffff
	.align		4
        /*0008*/ 	.word	0x00000000
	.align		4
        /*000c*/ 	.word	0xfffffffe
	.align		4
        /*0010*/ 	.word	0x00000000
	.align		4
        /*0014*/ 	.word	0xfffffffd
	.align		4
        /*0018*/ 	.word	0x00000000
	.align		4
        /*001c*/ 	.word	0xfffffffc


//--------------------- .text._Z10run_conv_1PfS_S_ --------------------------
	.section	.text._Z10run_conv_1PfS_S_,"ax",@progbits
	.align	128
        .global         _Z10run_conv_1PfS_S_
        .type           _Z10run_conv_1PfS_S_,@function
        .size           _Z10run_conv_1PfS_S_,(.L_x_2 - _Z10run_conv_1PfS_S_)
        .other          _Z10run_conv_1PfS_S_,@"STO_CUDA_ENTRY STV_DEFAULT"
_Z10run_conv_1PfS_S_:
.text._Z10run_conv_1PfS_S_:
[----:B------:R-:W-:Y:S01]  /*0000*/  LDC R1, c[0x0][0x37c] ;  /* 0x0000df00ff017b82 */ /* 0x000fe20000000800 */
[----:B------:R-:W0:Y:S07]  /*0010*/  S2R R0, SR_TID.X ;  /* 0x0000000000007919 */ /* 0x000e2e0000002100 */
[----:B------:R-:W1:Y:S01]  /*0020*/  LDC.64 R2, c[0x0][0x388] ;  /* 0x0000e200ff027b82 */ /* 0x000e620000000a00 */
[----:B------:R-:W-:Y:S01]  /*0030*/  HFMA2 R8, -RZ, RZ, 0, 0 ;  /* 0x00000000ff087431 */ /* 0x000fe200000001ff */
[----:B------:R-:W2:Y:S01]  /*0040*/  LDCU.64 UR6, c[0x0][0x358] ;  /* 0x00006b00ff0677ac */ /* 0x000ea20008000a00 */
[----:B------:R-:W0:Y:S01]  /*0050*/  S2R R7, SR_TID.Y ;  /* 0x0000000000077919 */ /* 0x000e220000002200 */
[----:B------:R-:W-:Y:S01]  /*0060*/  UMOV UR4, URZ ;  /* 0x000000ff00047c82 */ /* 0x000fe20008000000 */
[----:B------:R-:W1:Y:S03]  /*0070*/  S2R R6, SR_CTAID.X ;  /* 0x0000000000067919 */ /* 0x000e660000002500 */
[----:B------:R-:W3:Y:S01]  /*0080*/  LDC.64 R4, c[0x0][0x380] ;  /* 0x0000e000ff047b82 */ /* 0x000ee20000000a00 */
[----:B0-----:R-:W-:-:S04]  /*0090*/  IMAD R9, R7, 0xe0, R0 ;  /* 0x000000e007097824 */ /* 0x001fc800078e0200 */
[----:B------:R-:W-:Y:S02]  /*00a0*/  IMAD R9, R9, 0x6, RZ ;  /* 0x0000000609097824 */ /* 0x000fe400078e02ff */
[----:B-1----:R-:W-:-:S04]  /*00b0*/  IMAD.WIDE.U32 R2, R6, 0x5ac, R2 ;  /* 0x000005ac06027825 */ /* 0x002fc800078e0002 */
[----:B---3--:R-:W-:Y:S01]  /*00c0*/  IMAD.WIDE.U32 R4, R9, 0x4, R4 ;  /* 0x0000000409047825 */ /* 0x008fe200078e0004 */
[----:B------:R-:W-:Y:S02]  /*00d0*/  IADD3 R9, P0, PT, R2, 0x3c8, RZ ;  /* 0x000003c802097810 */ /* 0x000fe40007f1e0ff */
[----:B------:R-:W-:Y:S02]  /*00e0*/  IADD3 R2, P1, PT, R4, 0x28, RZ ;  /* 0x0000002804027810 */ /* 0x000fe40007f3e0ff */
[----:B------:R-:W-:Y:S02]  /*00f0*/  IADD3.X R10, PT, PT, RZ, R3, RZ, P0, !PT ;  /* 0x00000003ff0a7210 */ /* 0x000fe400007fe4ff */
[----:B--2---:R-:W-:-:S09]  /*0100*/  IADD3.X R3, PT, PT, RZ, R5, RZ, P1, !PT ;  /* 0x00000005ff037210 */ /* 0x004fd20000ffe4ff */
.L_x_0:
[----:B------:R-:W-:Y:S01]  /*0110*/  MOV R4, R9 ;  /* 0x0000000900047202 */ /* 0x000fe20000000f00 */
[----:B------:R-:W2:Y:S01]  /*0120*/  LDG.E R26, desc[UR6][R2.64+-0x24] ;  /* 0xffffdc06021a7981 */ /* 0x000ea2000c1e1900 */
[----:B------:R-:W-:-:S03]  /*0130*/  MOV R5, R10 ;  /* 0x0000000a00057202 */ /* 0x000fc60000000f00 */
[----:B------:R-:W3:Y:S04]  /*0140*/  LDG.E R9, desc[UR6][R2.64+-0x28] ;  /* 0xffffd80602097981 */ /* 0x000ee8000c1e1900 */
[----:B------:R-:W3:Y:S04]  /*0150*/  LDG.E R10, desc[UR6][R4.64+-0x1e4] ;  /* 0xfffe1c06040a7981 */ /* 0x000ee8000c1e1900 */
[----:B------:R-:W2:Y:S04]  /*0160*/  LDG.E R11, desc[UR6][R4.64] ;  /* 0x00000006040b7981 */ /* 0x000ea8000c1e1900 */
[----:B------:R-:W4:Y:S04]  /*0170*/  LDG.E R12, desc[UR6][R2.64+-0x20] ;  /* 0xffffe006020c7981 */ /* 0x000f28000c1e1900 */
[----:B------:R-:W4:Y:S04]  /*0180*/  LDG.E R13, desc[UR6][R4.64+0x1e4] ;  /* 0x0001e406040d7981 */ /* 0x000f28000c1e1900 */
[----:B------:R-:W5:Y:S04]  /*0190*/  LDG.E R14, desc[UR6][R2.64+-0x1c] ;  /* 0xffffe406020e7981 */ /* 0x000f68000c1e1900 */
        /* <DEDUP_REMOVED lines=10> */
[----:B------:R-:W5:Y:S01]  /*0240*/  LDG.E R17, desc[UR6][R4.64+0x1ec] ;  /* 0x0001ec0604117981 */ /* 0x000f62000c1e1900 */
[----:B---3--:R-:W-:-:S03]  /*0250*/  FFMA R9, R9, R10, R8 ;  /* 0x0000000a09097223 */ /* 0x008fc60000000008 */
[----:B------:R-:W3:Y:S01]  /*0260*/  LDG.E R8, desc[UR6][R2.64+-0x4] ;  /* 0xfffffc0602087981 */ /* 0x000ee2000c1e1900 */
[----:B--2---:R-:W-:-:S03]  /*0270*/  FFMA R27, R26, R11, R9 ;  /* 0x0000000b1a1b7223 */ /* 0x004fc60000000009 */
[----:B------:R-:W3:Y:S04]  /*0280*/  LDG.E R9, desc[UR6][R4.64+-0x1d8] ;  /* 0xfffe280604097981 */ /* 0x000ee8000c1e1900 */
[----:B------:R-:W2:Y:S04]  /*0290*/  LDG.E R10, desc[UR6][R2.64] ;  /* 0x00000006020a7981 */ /* 0x000ea8000c1e1900 */
[----:B------:R-:W2:Y:S01]  /*02a0*/  LDG.E R11, desc[UR6][R4.64+0xc] ;  /* 0x00000c06040b7981 */ /* 0x000ea2000c1e1900 */
[----:B----4-:R-:W-:-:S03]  /*02b0*/  FFMA R27, R12, R13, R27 ;  /* 0x0000000d0c1b7223 */ /* 0x010fc6000000001b */
[----:B------:R-:W4:Y:S04]  /*02c0*/  LDG.E R12, desc[UR6][R2.64+0x4] ;  /* 0x00000406020c7981 */ /* 0x000f28000c1e1900 */
[----:B------:R-:W4:Y:S01]  /*02d0*/  LDG.E R13, desc[UR6][R4.64+0x1f0] ;  /* 0x0001f006040d7981 */ /* 0x000f22000c1e1900 */
[----:B-----5:R-:W-:-:S03]  /*02e0*/  FFMA R15, R14, R15, R27 ;  /* 0x0000000f0e0f7223 */ /* 0x020fc6000000001b */
[----:B------:R-:W5:Y:S01]  /*02f0*/  LDG.E R14, desc[UR6][R2.64+0x8] ;  /* 0x00000806020e7981 */ /* 0x000f62000c1e1900 */
[----:B------:R-:W-:-:S03]  /*0300*/  FFMA R25, R24, R25, R15 ;  /* 0x0000001918197223 */ /* 0x000fc6000000000f */
[----:B------:R-:W5:Y:S04]  /*0310*/  LDG.E R15, desc[UR6][R4.64+-0x1d4] ;  /* 0xfffe2c06040f7981 */ /* 0x000f68000c1e1900 */
        /* <DEDUP_REMOVED lines=13> */
[----:B---3--:R-:W-:-:S03]  /*03f0*/  FFMA R25, R8, R9, R25 ;  /* 0x0000000908197223 */ /* 0x008fc60000000019 */
[----:B------:R-:W3:Y:S04]  /*0400*/  LDG.E R8, desc[UR6][R2.64+0x1c] ;  /* 0x00001c0602087981 */ /* 0x000ee8000c1e1900 */
[----:B------:R-:W3:Y:S01]  /*0410*/  LDG.E R9, desc[UR6][R4.64+0x1f8] ;  /* 0x0001f80604097981 */ /* 0x000ee2000c1e1900 */
[----:B--2---:R-:W-:-:S03]  /*0420*/  FFMA R27, R10, R11, R25 ;  /* 0x0000000b0a1b7223 */ /* 0x004fc60000000019 */
[----:B------:R-:W2:Y:S04]  /*0430*/  LDG.E R25, desc[UR6][R4.64+-0x1cc] ;  /* 0xfffe340604197981 */ /* 0x000ea8000c1e1900 */
[----:B------:R-:W2:Y:S04]  /*0440*/  LDG.E R11, desc[UR6][R2.64+0x24] ;  /* 0x00002406020b7981 */ /* 0x000ea8000c1e1900 */
[----:B------:R-:W2:Y:S01]  /*0450*/  LDG.E R10, desc[UR6][R4.64+0x18] ;  /* 0x00001806040a7981 */ /* 0x000ea2000c1e1900 */
[----:B----4-:R-:W-:-:S03]  /*0460*/  FFMA R27, R12, R13, R27 ;  /* 0x0000000d0c1b7223 */ /* 0x010fc6000000001b */
[----:B------:R0:W4:Y:S04]  /*0470*/  LDG.E R12, desc[UR6][R2.64+0x28] ;  /* 0x00002806020c7981 */ /* 0x000128000c1e1900 */
[----:B------:R-:W4:Y:S01]  /*0480*/  LDG.E R13, desc[UR6][R4.64+0x1fc] ;  /* 0x0001fc06040d7981 */ /* 0x000f22000c1e1900 */
[----:B-----5:R-:W-:-:S04]  /*0490*/  FFMA R15, R14, R15, R27 ;  /* 0x0000000f0e0f7223 */ /* 0x020fc8000000001b */
[----:B------:R-:W-:-:S04]  /*04a0*/  FFMA R15, R22, R23, R15 ;  /* 0x00000017160f7223 */ /* 0x000fc8000000000f */
[----:B------:R-:W-:Y:S01]  /*04b0*/  FFMA R15, R20, R21, R15 ;  /* 0x00000015140f7223 */ /* 0x000fe2000000000f */
[----:B------:R-:W-:-:S03]  /*04c0*/  UIADD3 UR4, UPT, UPT, UR4, 0x1, URZ ;  /* 0x0000000104047890 */ /* 0x000fc6000fffe0ff */
[----:B------:R-:W-:Y:S01]  /*04d0*/  FFMA R15, R18, R19, R15 ;  /* 0x00000013120f7223 */ /* 0x000fe2000000000f */
[----:B------:R-:W-:-:S03]  /*04e0*/  UISETP.NE.AND UP0, UPT, UR4, 0x7, UPT ;  /* 0x000000070400788c */ /* 0x000fc6000bf05270 */
[----:B------:R-:W-:Y:S01]  /*04f0*/  FFMA R15, R16, R17, R15 ;  /* 0x00000011100f7223 */ /* 0x000fe2000000000f */
[----:B0-----:R-:W-:-:S04]  /*0500*/  IADD3 R2, P1, PT, R2, 0xa80, RZ ;  /* 0x00000a8002027810 */ /* 0x001fc80007f3e0ff */
[----:B------:R-:W-:Y:S01]  /*0510*/  IADD3.X R3, PT, PT, RZ, R3, RZ, P1, !PT ;  /* 0x00000003ff037210 */ /* 0x000fe20000ffe4ff */
[----:B---3--:R-:W-:-:S04]  /*0520*/  FFMA R9, R8, R9, R15 ;  /* 0x0000000908097223 */ /* 0x008fc8000000000f */
[----:B--2---:R-:W-:Y:S01]  /*0530*/  FFMA R24, R24, R25, R9 ;  /* 0x0000001918187223 */ /* 0x004fe20000000009 */
[----:B------:R-:W-:-:S03]  /*0540*/  IADD3 R9, P0, PT, R4, 0x2c, RZ ;  /* 0x0000002c04097810 */ /* 0x000fc60007f1e0ff */
[----:B------:R-:W-:Y:S01]  /*0550*/  FFMA R11, R11, R10, R24 ;  /* 0x0000000a0b0b7223 */ /* 0x000fe20000000018 */
[----:B------:R-:W-:-:S03]  /*0560*/  IADD3.X R10, PT, PT, RZ, R5, RZ, P0, !PT ;  /* 0x00000005ff0a7210 */ /* 0x000fc600007fe4ff */
[----:B----4-:R-:W-:Y:S01]  /*0570*/  FFMA R8, R12, R13, R11 ;  /* 0x0000000d0c087223 */ /* 0x010fe2000000000b */
[----:B------:R-:W-:Y:S06]  /*0580*/  BRA.U UP0, `(.L_x_0) ;  /* 0xfffffff900e07547 */ /* 0x000fec000b83ffff */
[----:B------:R-:W0:Y:S01]  /*0590*/  LDC.64 R2, c[0x0][0x390] ;  /* 0x0000e400ff027b82 */ /* 0x000e220000000a00 */
[----:B------:R-:W-:Y:S01]  /*05a0*/  IMAD R7, R7, 0x6e, R0 ;  /* 0x0000006e07077824 */ /* 0x000fe200078e0200 */
[----:B------:R-:W-:-:S03]  /*05b0*/  FSETP.GEU.AND P0, PT, R8, RZ, PT ;  /* 0x000000ff0800720b */ /* 0x000fc60003f0e000 */
[----:B------:R-:W-:Y:S01]  /*05c0*/  IMAD R7, R6, 0x2f44, R7 ;  /* 0x00002f4406077824 */ /* 0x000fe200078e0207 */
[----:B------:R-:W-:-:S03]  /*05d0*/  FSEL R5, R8, RZ, P0 ;  /* 0x000000ff08057208 */ /* 0x000fc60000000000 */
[----:B0-----:R-:W-:-:S05]  /*05e0*/  IMAD.WIDE.U32 R2, R7, 0x4, R2 ;  /* 0x0000000407027825 */ /* 0x001fca00078e0002 */
[----:B------:R-:W-:Y:S01]  /*05f0*/  STG.E desc[UR6][R2.64], R5 ;  /* 0x0000000502007986 */ /* 0x000fe2000c101906 */
[----:B------:R-:W-:Y:S05]  /*0600*/  EXIT ;  /* 0x000000000000794d */ /* 0x000fea0003800000 */
.L_x_1:
[----:B------:R-:W-:-:S00]  /*0610*/  BRA `(.L_x_1) ;  /* 0xfffffffc00fc7947 */ /* 0x000fc0000383ffff */
[----:B------:R-:W-:-:S00]  /*0620*/  NOP ;  /* 0x0000000000007918 */ /* 0x000fc00000000000 */
        /* <DEDUP_REMOVED lines=13> */
.L_x_2:


//--------------------- .nv.shared.reserved.0     --------------------------
	.section	.nv.shared.reserved.0,"aw",@nobits
	.weak		__nv_reservedSMEM_offset_0_alias
	.size		__nv_reservedSMEM_offset_0_alias, 0, 64
	.other		__nv_reservedSMEM_offset_0_alias,@"STO_CUDA_RESERVED_SHARED STV_DEFAULT"
__nv_reservedSMEM_offset_0_alias:
	.zero		0
	.zero		64


//--------------------- .nv.constant0._Z10run_conv_1PfS_S_ --------------------------
	.section	.nv.constant0._Z10run_conv_1PfS_S_,"a",@progbits
	.sectionflags	@""
	.align	4
.nv.constant0._Z10run_conv_1PfS_S_:
	.zero		920


//--------------------- SYMBOLS --------------------------

	.type		.nv.reservedSmem.offset0,@object
	.size		.nv.reservedSmem.offset0,0x4
